//
// Generated by NVIDIA NVVM Compiler
//
// Compiler Build ID: CL-36424714
// Cuda compilation tools, release 13.0, V13.0.88
// Based on NVVM 20.0.0
//

.version 9.0
.target sm_100
.address_size 64

	// .globl	_Z10vectorInitPffi

.visible .entry _Z10vectorInitPffi(
	.param .u64 .ptr .align 1 _Z10vectorInitPffi_param_0,
	.param .f32 _Z10vectorInitPffi_param_1,
	.param .u32 _Z10vectorInitPffi_param_2
)
{
	.reg .b32 	%r<5>;
	.reg .b32 	%f<2>;
	.reg .b64 	%rd<5>;

	ld.param.u64 	%rd1, [_Z10vectorInitPffi_param_0];
	ld.param.f32 	%f1, [_Z10vectorInitPffi_param_1];
	cvta.to.global.u64 	%rd2, %rd1;
	mov.u32 	%r1, %ctaid.x;
	mov.u32 	%r2, %ntid.x;
	mov.u32 	%r3, %tid.x;
	mad.lo.s32 	%r4, %r1, %r2, %r3;
	mul.wide.s32 	%rd3, %r4, 4;
	add.s64 	%rd4, %rd2, %rd3;
	st.global.f32 	[%rd4], %f1;
	ret;

}


// ===== COMPILED SASS (sm_100) =====

	.target	sm_100

	.elftype	@"ET_EXEC"


//--------------------- .note.nv.tkinfo           --------------------------
	.section	.note.nv.tkinfo,"",@"SHT_NOTE"
	.sectionflags	@"SHF_NOTE_NV_TKINFO"
	.tkinfo
        /*0018*/ 	.word	0x00000002
        /*0030*/ 	.string	""
        /*0030*/ 	.string	"ptxas"
        /*0030*/ 	.string	"Cuda compilation tools, release 13.0, V13.0.88"
        /*0030*/ 	.string	"Build cuda_13.0.r13.0/compiler.36424714_0"
        /*0030*/ 	.string	"-arch sm_100 -m 64 "



//--------------------- .note.nv.cuinfo           --------------------------
	.section	.note.nv.cuinfo,"",@"SHT_NOTE"
	.sectionflags	@"SHF_NOTE_NV_CUINFO"
        /*0018*/ 	.short	0x0002
        /*001a*/ 	.short	0x0064
        /*001c*/ 	.short	0x0082
	.zero		2


//--------------------- .nv.info                  --------------------------
	.section	.nv.info,"",@"SHT_CUDA_INFO"
	.align	4


	//----- nvinfo : EIATTR_REGCOUNT
	.align		4
        /*0000*/ 	.byte	0x04, 0x2f
        /*0002*/ 	.short	(.L_1 - .L_0)
	.align		4
.L_0:
        /*0004*/ 	.word	index@(_Z10vectorInitPffi)
        /*0008*/ 	.word	0x0000000a


	//----- nvinfo : EIATTR_FRAME_SIZE
	.align		4
.L_1:
        /*000c*/ 	.byte	0x04, 0x11
        /*000e*/ 	.short	(.L_3 - .L_2)
	.align		4
.L_2:
        /*0010*/ 	.word	index@(_Z10vectorInitPffi)
        /*0014*/ 	.word	0x00000000


	//----- nvinfo : EIATTR_MIN_STACK_SIZE
	.align		4
.L_3:
        /*0018*/ 	.byte	0x04, 0x12
        /*001a*/ 	.short	(.L_5 - .L_4)
	.align		4
.L_4:
        /*001c*/ 	.word	index@(_Z10vectorInitPffi)
        /*0020*/ 	.word	0x00000000
.L_5:


//--------------------- .nv.compat                --------------------------
	.section	.nv.compat,"",@"SHT_CUDA_COMPAT_INFO"
	.align	4
        /*0000*/ 	.byte	0x02, 0x09, 0x00, 0x00, 0x02, 0x02, 0x01, 0x00, 0x02, 0x05, 0x05, 0x00, 0x03, 0x07, 0x01, 0x01
        /*0010*/ 	.byte	0x02, 0x03, 0x00, 0x00, 0x02, 0x06, 0x01, 0x00, 0x04, 0x0b, 0x08, 0x00, 0x09, 0x00, 0x00, 0x00
        /*0020*/ 	.byte	0x00, 0x00, 0x00, 0x00


//--------------------- .nv.info._Z10vectorInitPffi --------------------------
	.section	.nv.info._Z10vectorInitPffi,"",@"SHT_CUDA_INFO"
	.sectionflags	@""
	.align	4


	//----- nvinfo : EIATTR_CUDA_API_VERSION
	.align		4
        /*0000*/ 	.byte	0x04, 0x37
        /*0002*/ 	.short	(.L_7 - .L_6)
.L_6:
        /*0004*/ 	.word	0x00000082


	//----- nvinfo : EIATTR_KPARAM_INFO
	.align		4
.L_7:
        /*0008*/ 	.byte	0x04, 0x17
        /*000a*/ 	.short	(.L_9 - .L_8)
.L_8:
        /*000c*/ 	.word	0x00000000
        /*0010*/ 	.short	0x0002
        /*0012*/ 	.short	0x000c
        /*0014*/ 	.byte	0x00, 0xf0, 0x11, 0x00


	//----- nvinfo : EIATTR_KPARAM_INFO
	.align		4
.L_9:
        /*0018*/ 	.byte	0x04, 0x17
        /*001a*/ 	.short	(.L_11 - .L_10)
.L_10:
        /*001c*/ 	.word	0x00000000
        /*0020*/ 	.short	0x0001
        /*0022*/ 	.short	0x0008
        /*0024*/ 	.byte	0x00, 0xf0, 0x11, 0x00


	//----- nvinfo : EIATTR_KPARAM_INFO
	.align		4
.L_11:
        /*0028*/ 	.byte	0x04, 0x17
        /*002a*/ 	.short	(.L_13 - .L_12)
.L_12:
        /*002c*/ 	.word	0x00000000
        /*0030*/ 	.short	0x0000
        /*0032*/ 	.short	0x0000
        /*0034*/ 	.byte	0x00, 0xf5, 0x21, 0x00


	//----- nvinfo : EIATTR_SPARSE_MMA_MASK
	.align		4
.L_13:
        /*0038*/ 	.byte	0x03, 0x50
        /*003a*/ 	.short	0x0000


	//----- nvinfo : EIATTR_MAXREG_COUNT
	.align		4
        /*003c*/ 	.byte	0x03, 0x1b
        /*003e*/ 	.short	0x00ff


	//----- nvinfo : EIATTR_MERCURY_ISA_VERSION
	.align		4
        /*0040*/ 	.byte	0x03, 0x5f
        /*0042*/ 	.short	0x0101


	//----- nvinfo : EIATTR_VRC_CTA_INIT_COUNT
	.align		4
        /*0044*/ 	.byte	0x02, 0x4a
	.zero		1
	.zero		1


	//----- nvinfo : EIATTR_EXIT_INSTR_OFFSETS
	.align		4
        /*0048*/ 	.byte	0x04, 0x1c
        /*004a*/ 	.short	(.L_15 - .L_14)


	//   ....[0]....
.L_14:
        /*004c*/ 	.word	0x000000a0


	//----- nvinfo : EIATTR_CBANK_PARAM_SIZE
	.align		4
.L_15:
        /*0050*/ 	.byte	0x03, 0x19
        /*0052*/ 	.short	0x0010


	//----- nvinfo : EIATTR_PARAM_CBANK
	.align		4
        /*0054*/ 	.byte	0x04, 0x0a
        /*0056*/ 	.short	(.L_17 - .L_16)
	.align		4
.L_16:
        /*0058*/ 	.word	index@(.nv.constant0._Z10vectorInitPffi)
        /*005c*/ 	.short	0x0380
        /*005e*/ 	.short	0x0010


	//----- nvinfo : EIATTR_SW_WAR
	.align		4
.L_17:
        /*0060*/ 	.byte	0x04, 0x36
        /*0062*/ 	.short	(.L_19 - .L_18)
.L_18:
        /*0064*/ 	.word	0x00000008
.L_19:


//--------------------- .nv.callgraph             --------------------------
	.section	.nv.callgraph,"",@"SHT_CUDA_CALLGRAPH"
	.align	4
	.sectionentsize	8
	.align		4
        /*0000*/ 	.word	0x00000000
	.align		4
        /*0004*/ 	.word	0xffffffff
	.align		4
        /*0008*/ 	.word	0x00000000
	.align		4
        /*000c*/ 	.word	0xfffffffe
	.align		4
        /*0010*/ 	.word	0x00000000
	.align		4
        /*0014*/ 	.word	0xfffffffd
	.align		4
        /*0018*/ 	.word	0x00000000
	.align		4
        /*001c*/ 	.word	0xfffffffc


//--------------------- .text._Z10vectorInitPffi  --------------------------
	.section	.text._Z10vectorInitPffi,"ax",@progbits
	.align	128
        .global         _Z10vectorInitPffi
        .type           _Z10vectorInitPffi,@function
        .size           _Z10vectorInitPffi,(.L_x_1 - _Z10vectorInitPffi)
        .other          _Z10vectorInitPffi,@"STO_CUDA_ENTRY STV_DEFAULT"
_Z10vectorInitPffi:
.text._Z10vectorInitPffi:
[----:B------:R-:W-:Y:S01]  /*0000*/  LDC R1, c[0x0][0x37c] ;  /* 0x0000df00ff017b82 */ /* 0x000fe20000000800 */
[----:B------:R-:W0:Y:S07]  /*0010*/  S2R R0, SR_TID.X ;  /* 0x0000000000007919 */ /* 0x000e2e0000002100 */
[----:B------:R-:W0:Y:S01]  /*0020*/  S2UR UR6, SR_CTAID.X ;  /* 0x00000000000679c3 */ /* 0x000e220000002500 */
[----:B------:R-:W1:Y:S07]  /*0030*/  LDCU.64 UR4, c[0x0][0x358] ;  /* 0x00006b00ff0477ac */ /* 0x000e6e0008000a00 */
[----:B------:R-:W0:Y:S08]  /*0040*/  LDC R5, c[0x0][0x360] ;  /* 0x0000d800ff057b82 */ /* 0x000e300000000800 */
[----:B------:R-:W2:Y:S08]  /*0050*/  LDC.64 R2, c[0x0][0x380] ;  /* 0x0000e000ff027b82 */ /* 0x000eb00000000a00 */
[----:B------:R-:W1:Y:S01]  /*0060*/  LDC R7, c[0x0][0x388] ;  /* 0x0000e200ff077b82 */ /* 0x000e620000000800 */
[----:B0-----:R-:W-:-:S04]  /*0070*/  IMAD R5, R5, UR6, R0 ;  /* 0x0000000605057c24 */ /* 0x001fc8000f8e0200 */
[----:B--2---:R-:W-:-:S05]  /*0080*/  IMAD.WIDE R2, R5, 0x4, R2 ;  /* 0x0000000405027825 */ /* 0x004fca00078e0202 */
[----:B-1----:R-:W-:Y:S01]  /*0090*/  STG.E desc[UR4][R2.64], R7 ;  /* 0x0000000702007986 */ /* 0x002fe2000c101904 */
[----:B------:R-:W-:Y:S05]  /*00a0*/  EXIT ;  /* 0x000000000000794d */ /* 0x000fea0003800000 */
.L_x_0:
[----:B------:R-:W-:-:S00]  /*00b0*/  BRA `(.L_x_0) ;  /* 0xfffffffc00fc7947 */ /* 0x000fc0000383ffff */
[----:B------:R-:W-:-:S00]  /*00c0*/  NOP ;  /* 0x0000000000007918 */ /* 0x000fc00000000000 */
        /* <DEDUP_REMOVED lines=11> */
.L_x_1:


//--------------------- .nv.shared.reserved.0     --------------------------
	.section	.nv.shared.reserved.0,"aw",@nobits
	.weak		__nv_reservedSMEM_offset_0_alias
	.size		__nv_reservedSMEM_offset_0_alias, 0, 64
	.other		__nv_reservedSMEM_offset_0_alias,@"STO_CUDA_RESERVED_SHARED STV_DEFAULT"
__nv_reservedSMEM_offset_0_alias:
	.zero		0
	.zero		64


//--------------------- .nv.constant0._Z10vectorInitPffi --------------------------
	.section	.nv.constant0._Z10vectorInitPffi,"a",@progbits
	.sectionflags	@""
	.align	4
.nv.constant0._Z10vectorInitPffi:
	.zero		912


//--------------------- SYMBOLS --------------------------

	.type		.nv.reservedSmem.offset0,@object
	.size		.nv.reservedSmem.offset0,0x4
